//
// Generated by NVIDIA NVVM Compiler
//
// Compiler Build ID: CL-36424714
// Cuda compilation tools, release 13.0, V13.0.88
// Based on NVVM 20.0.0
//

.version 9.0
.target sm_100
.address_size 64

	// .globl	_Z5printv
.extern .func  (.param .b32 func_retval0) vprintf
(
	.param .b64 vprintf_param_0,
	.param .b64 vprintf_param_1
)
;
.global .align 1 .b8 $str[32] = {72, 101, 108, 108, 111, 32, 87, 111, 114, 108, 100, 33, 32, 77, 121, 32, 116, 104, 114, 101, 97, 100, 73, 100, 32, 105, 115, 32, 37, 100, 10};

.visible .entry _Z5printv()
{
	.local .align 8 .b8 	__local_depot0[8];
	.reg .b64 	%SP;
	.reg .b64 	%SPL;
	.reg .b32 	%r<7>;
	.reg .b64 	%rd<5>;

	mov.u64 	%SPL, __local_depot0;
	cvta.local.u64 	%SP, %SPL;
	add.u64 	%rd1, %SP, 0;
	add.u64 	%rd2, %SPL, 0;
	mov.u32 	%r1, %ctaid.x;
	mov.u32 	%r2, %ntid.x;
	mov.u32 	%r3, %tid.x;
	mad.lo.s32 	%r4, %r1, %r2, %r3;
	st.local.u32 	[%rd2], %r4;
	mov.u64 	%rd3, $str;
	cvta.global.u64 	%rd4, %rd3;
	{ // callseq 0, 0
	.param .b64 param0;
	st.param.b64 	[param0], %rd4;
	.param .b64 param1;
	st.param.b64 	[param1], %rd1;
	.param .b32 retval0;
	call.uni (retval0), 
	vprintf, 
	(
	param0, 
	param1
	);
	ld.param.b32 	%r5, [retval0];
	} // callseq 0
	ret;

}


// ===== COMPILED SASS (sm_100) =====

	.target	sm_100

	.elftype	@"ET_EXEC"


//--------------------- .note.nv.tkinfo           --------------------------
	.section	.note.nv.tkinfo,"",@"SHT_NOTE"
	.sectionflags	@"SHF_NOTE_NV_TKINFO"
	.tkinfo
        /*0018*/ 	.word	0x00000002
        /*0030*/ 	.string	""
        /*0030*/ 	.string	"ptxas"
        /*0030*/ 	.string	"Cuda compilation tools, release 13.0, V13.0.88"
        /*0030*/ 	.string	"Build cuda_13.0.r13.0/compiler.36424714_0"
        /*0030*/ 	.string	"-arch sm_100 -m 64 "



//--------------------- .note.nv.cuinfo           --------------------------
	.section	.note.nv.cuinfo,"",@"SHT_NOTE"
	.sectionflags	@"SHF_NOTE_NV_CUINFO"
        /*0018*/ 	.short	0x0002
        /*001a*/ 	.short	0x0064
        /*001c*/ 	.short	0x0082
	.zero		2


//--------------------- .nv.info                  --------------------------
	.section	.nv.info,"",@"SHT_CUDA_INFO"
	.align	4


	//----- nvinfo : EIATTR_REGCOUNT
	.align		4
        /*0000*/ 	.byte	0x04, 0x2f
        /*0002*/ 	.short	(.L_2 - .L_1)
	.align		4
.L_1:
        /*0004*/ 	.word	index@(_Z5printv)
        /*0008*/ 	.word	0x00000018


	//----- nvinfo : EIATTR_FRAME_SIZE
	.align		4
.L_2:
        /*000c*/ 	.byte	0x04, 0x11
        /*000e*/ 	.short	(.L_4 - .L_3)
	.align		4
.L_3:
        /*0010*/ 	.word	index@(_Z5printv)
        /*0014*/ 	.word	0x00000008


	//----- nvinfo : EIATTR_MIN_STACK_SIZE
	.align		4
.L_4:
        /*0018*/ 	.byte	0x04, 0x12
        /*001a*/ 	.short	(.L_6 - .L_5)
	.align		4
.L_5:
        /*001c*/ 	.word	index@(_Z5printv)
        /*0020*/ 	.word	0x00000008
.L_6:


//--------------------- .nv.compat                --------------------------
	.section	.nv.compat,"",@"SHT_CUDA_COMPAT_INFO"
	.align	4
        /*0000*/ 	.byte	0x02, 0x09, 0x00, 0x00, 0x02, 0x02, 0x01, 0x00, 0x02, 0x05, 0x05, 0x00, 0x03, 0x07, 0x01, 0x01
        /*0010*/ 	.byte	0x02, 0x03, 0x00, 0x00, 0x02, 0x06, 0x01, 0x00, 0x04, 0x0b, 0x08, 0x00, 0x09, 0x00, 0x00, 0x00
        /*0020*/ 	.byte	0x00, 0x00, 0x00, 0x00


//--------------------- .nv.info._Z5printv        --------------------------
	.section	.nv.info._Z5printv,"",@"SHT_CUDA_INFO"
	.sectionflags	@""
	.align	4


	//----- nvinfo : EIATTR_CUDA_API_VERSION
	.align		4
        /*0000*/ 	.byte	0x04, 0x37
        /*0002*/ 	.short	(.L_8 - .L_7)
.L_7:
        /*0004*/ 	.word	0x00000082


	//----- nvinfo : EIATTR_SPARSE_MMA_MASK
	.align		4
.L_8:
        /*0008*/ 	.byte	0x03, 0x50
        /*000a*/ 	.short	0x0000


	//----- nvinfo : EIATTR_MAXREG_COUNT
	.align		4
        /*000c*/ 	.byte	0x03, 0x1b
        /*000e*/ 	.short	0x00ff


	//----- nvinfo : EIATTR_EXTERNS
	.align		4
        /*0010*/ 	.byte	0x04, 0x0f
        /*0012*/ 	.short	(.L_10 - .L_9)


	//   ....[0]....
	.align		4
.L_9:
        /*0014*/ 	.word	index@(vprintf)


	//----- nvinfo : EIATTR_MERCURY_ISA_VERSION
	.align		4
.L_10:
        /*0018*/ 	.byte	0x03, 0x5f
        /*001a*/ 	.short	0x0101


	//----- nvinfo : EIATTR_VRC_CTA_INIT_COUNT
	.align		4
        /*001c*/ 	.byte	0x02, 0x4a
	.zero		1
	.zero		1


	//----- nvinfo : EIATTR_SYSCALL_OFFSETS
	.align		4
        /*0020*/ 	.byte	0x04, 0x46
        /*0022*/ 	.short	(.L_12 - .L_11)


	//   ....[0]....
.L_11:
        /*0024*/ 	.word	0x00000110


	//----- nvinfo : EIATTR_EXIT_INSTR_OFFSETS
	.align		4
.L_12:
        /*0028*/ 	.byte	0x04, 0x1c
        /*002a*/ 	.short	(.L_14 - .L_13)


	//   ....[0]....
.L_13:
        /*002c*/ 	.word	0x00000120


	//----- nvinfo : EIATTR_SW_WAR
	.align		4
.L_14:
        /*0030*/ 	.byte	0x04, 0x36
        /*0032*/ 	.short	(.L_16 - .L_15)
.L_15:
        /*0034*/ 	.word	0x00000008
.L_16:


//--------------------- .nv.callgraph             --------------------------
	.section	.nv.callgraph,"",@"SHT_CUDA_CALLGRAPH"
	.align	4
	.sectionentsize	8
	.align		4
        /*0000*/ 	.word	0x00000000
	.align		4
        /*0004*/ 	.word	0xffffffff
	.align		4
        /*0008*/ 	.word	index@(_Z5printv)
	.align		4
        /*000c*/ 	.word	index@(vprintf)
	.align		4
        /*0010*/ 	.word	0x00000000
	.align		4
        /*0014*/ 	.word	0xfffffffe
	.align		4
        /*0018*/ 	.word	0x00000000
	.align		4
        /*001c*/ 	.word	0xfffffffd
	.align		4
        /*0020*/ 	.word	0x00000000
	.align		4
        /*0024*/ 	.word	0xfffffffc


//--------------------- .nv.constant4             --------------------------
	.section	.nv.constant4,"a",@progbits
	.align	8
	.align		8
.nv.constant4:
        /*0000*/ 	.dword	vprintf
	.align		8
        /*0008*/ 	.dword	$str


//--------------------- .text._Z5printv           --------------------------
	.section	.text._Z5printv,"ax",@progbits
	.align	128
        .global         _Z5printv
        .type           _Z5printv,@function
        .size           _Z5printv,(.L_x_2 - _Z5printv)
        .other          _Z5printv,@"STO_CUDA_ENTRY STV_DEFAULT"
_Z5printv:
.text._Z5printv:
[----:B------:R-:W0:Y:S01]  /*0000*/  LDC R1, c[0x0][0x37c] ;  /* 0x0000df00ff017b82 */ /* 0x000e220000000800 */
[----:B------:R-:W1:Y:S01]  /*0010*/  S2R R3, SR_TID.X ;  /* 0x0000000000037919 */ /* 0x000e620000002100 */
[----:B------:R-:W2:Y:S06]  /*0020*/  LDCU UR5, c[0x0][0x2fc] ;  /* 0x00005f80ff0577ac */ /* 0x000eac0008000800 */
[----:B------:R-:W1:Y:S01]  /*0030*/  S2UR UR6, SR_CTAID.X ;  /* 0x00000000000679c3 */ /* 0x000e620000002500 */
[----:B------:R-:W-:Y:S01]  /*0040*/  MOV R2, 0x0 ;  /* 0x0000000000027802 */ /* 0x000fe20000000f00 */
[----:B0-----:R-:W-:Y:S01]  /*0050*/  VIADD R1, R1, 0xfffffff8 ;  /* 0xfffffff801017836 */ /* 0x001fe20000000000 */
[----:B------:R-:W0:Y:S05]  /*0060*/  LDCU UR4, c[0x0][0x2f8] ;  /* 0x00005f00ff0477ac */ /* 0x000e2a0008000800 */
[----:B------:R-:W1:Y:S01]  /*0070*/  LDC R0, c[0x0][0x360] ;  /* 0x0000d800ff007b82 */ /* 0x000e620000000800 */
[----:B0-----:R-:W-:-:S05]  /*0080*/  IADD3 R6, P0, PT, R1, UR4, RZ ;  /* 0x0000000401067c10 */ /* 0x001fca000ff1e0ff */
[----:B--2---:R-:W-:Y:S02]  /*0090*/  IMAD.X R7, RZ, RZ, UR5, P0 ;  /* 0x00000005ff077e24 */ /* 0x004fe400080e06ff */
[----:B-1----:R-:W-:Y:S01]  /*00a0*/  IMAD R0, R0, UR6, R3 ;  /* 0x0000000600007c24 */ /* 0x002fe2000f8e0203 */
[----:B------:R-:W0:Y:S01]  /*00b0*/  LDCU.64 UR6, c[0x4][0x8] ;  /* 0x01000100ff0677ac */ /* 0x000e220008000a00 */
[----:B------:R-:W1:Y:S03]  /*00c0*/  LDC.64 R2, c[0x4][R2] ;  /* 0x0100000002027b82 */ /* 0x000e660000000a00 */
[----:B------:R2:W-:Y:S01]  /*00d0*/  STL [R1], R0 ;  /* 0x0000000001007387 */ /* 0x0005e20000100800 */
[----:B0-----:R-:W-:Y:S01]  /*00e0*/  IMAD.U32 R4, RZ, RZ, UR6 ;  /* 0x00000006ff047e24 */ /* 0x001fe2000f8e00ff */
[----:B--2---:R-:W-:-:S07]  /*00f0*/  MOV R5, UR7 ;  /* 0x0000000700057c02 */ /* 0x004fce0008000f00 */
[----:B------:R-:W-:-:S07]  /*0100*/  LEPC R20, `(.L_x_0) ;  /* 0x000000001014794e */ /* 0x000fce0000000000 */
[----:B-1----:R-:W-:Y:S05]  /*0110*/  CALL.ABS.NOINC R2 ;  /* 0x0000000002007343 */ /* 0x002fea0003c00000 */
.L_x_0:
[----:B------:R-:W-:Y:S05]  /*0120*/  EXIT ;  /* 0x000000000000794d */ /* 0x000fea0003800000 */
.L_x_1:
[----:B------:R-:W-:-:S00]  /*0130*/  BRA `(.L_x_1) ;  /* 0xfffffffc00fc7947 */ /* 0x000fc0000383ffff */
[----:B------:R-:W-:-:S00]  /*0140*/  NOP ;  /* 0x0000000000007918 */ /* 0x000fc00000000000 */
        /* <DEDUP_REMOVED lines=11> */
.L_x_2:


//--------------------- .nv.global.init           --------------------------
	.section	.nv.global.init,"aw",@progbits
.nv.global.init:
	.type		$str,@object
	.size		$str,(.L_0 - $str)
$str:
        /*0000*/ 	.byte	0x48, 0x65, 0x6c, 0x6c, 0x6f, 0x20, 0x57, 0x6f, 0x72, 0x6c, 0x64, 0x21, 0x20, 0x4d, 0x79, 0x20
        /*0010*/ 	.byte	0x74, 0x68, 0x72, 0x65, 0x61, 0x64, 0x49, 0x64, 0x20, 0x69, 0x73, 0x20, 0x25, 0x64, 0x0a, 0x00
.L_0:


//--------------------- .nv.shared.reserved.0     --------------------------
	.section	.nv.shared.reserved.0,"aw",@nobits
	.weak		__nv_reservedSMEM_offset_0_alias
	.size		__nv_reservedSMEM_offset_0_alias, 0, 64
	.other		__nv_reservedSMEM_offset_0_alias,@"STO_CUDA_RESERVED_SHARED STV_DEFAULT"
__nv_reservedSMEM_offset_0_alias:
	.zero		0
	.zero		64


//--------------------- .nv.constant0._Z5printv   --------------------------
	.section	.nv.constant0._Z5printv,"a",@progbits
	.sectionflags	@""
	.align	4
.nv.constant0._Z5printv:
	.zero		896


//--------------------- SYMBOLS --------------------------

	.type		.nv.reservedSmem.offset0,@object
	.size		.nv.reservedSmem.offset0,0x4
	.type		vprintf,@function
